//
// Generated by NVIDIA NVVM Compiler
//
// Compiler Build ID: CL-36424714
// Cuda compilation tools, release 13.0, V13.0.88
// Based on NVVM 20.0.0
//

.version 9.0
.target sm_100
.address_size 64

	// .globl	_Z19decrypt_kernel_ej3BPiS_i
// _ZZ19decrypt_kernel_ej3BPiS_iE16shared_histogram has been demoted
.extern .shared .align 16 .b8 intermedio[];

.visible .entry _Z19decrypt_kernel_ej3BPiS_i(
	.param .u64 .ptr .align 1 _Z19decrypt_kernel_ej3BPiS_i_param_0,
	.param .u64 .ptr .align 1 _Z19decrypt_kernel_ej3BPiS_i_param_1,
	.param .u32 _Z19decrypt_kernel_ej3BPiS_i_param_2
)
{
	.reg .pred 	%p<6>;
	.reg .b32 	%r<26>;
	.reg .b64 	%rd<9>;
	// demoted variable
	.shared .align 4 .b8 _ZZ19decrypt_kernel_ej3BPiS_iE16shared_histogram[1024];
	ld.param.u64 	%rd1, [_Z19decrypt_kernel_ej3BPiS_i_param_0];
	ld.param.u64 	%rd2, [_Z19decrypt_kernel_ej3BPiS_i_param_1];
	ld.param.u32 	%r8, [_Z19decrypt_kernel_ej3BPiS_i_param_2];
	mov.u32 	%r1, %ctaid.x;
	mov.u32 	%r9, %ntid.x;
	mov.u32 	%r10, %tid.x;
	mad.lo.s32 	%r2, %r1, %r9, %r10;
	mov.u32 	%r3, %ctaid.y;
	mov.u32 	%r11, %ntid.y;
	mov.u32 	%r12, %tid.y;
	mad.lo.s32 	%r4, %r3, %r11, %r12;
	mad.lo.s32 	%r5, %r12, %r9, %r10;
	setp.gt.u32 	%p1, %r5, 255;
	shl.b32 	%r13, %r5, 2;
	mov.u32 	%r14, _ZZ19decrypt_kernel_ej3BPiS_iE16shared_histogram;
	add.s32 	%r6, %r14, %r13;
	@%p1 bra 	$L__BB0_2;
	mov.b32 	%r15, 0;
	st.shared.u32 	[%r6], %r15;
$L__BB0_2:
	bar.sync 	0;
	setp.gt.s32 	%p2, %r2, 3839;
	setp.ge.s32 	%p3, %r4, %r8;
	or.pred  	%p4, %p2, %p3;
	@%p4 bra 	$L__BB0_4;
	mad.lo.s32 	%r16, %r4, 3840, %r2;
	cvta.to.global.u64 	%rd3, %rd1;
	mul.wide.s32 	%rd4, %r16, 4;
	add.s64 	%rd5, %rd3, %rd4;
	ld.global.u32 	%r17, [%rd5];
	shl.b32 	%r18, %r17, 2;
	add.s32 	%r20, %r14, %r18;
	atom.shared.add.u32 	%r21, [%r20], 1;
$L__BB0_4:
	setp.gt.u32 	%p5, %r5, 255;
	bar.sync 	0;
	mov.u32 	%r22, %nctaid.x;
	mad.lo.s32 	%r7, %r3, %r22, %r1;
	@%p5 bra 	$L__BB0_6;
	ld.shared.u32 	%r23, [%r6];
	shl.b32 	%r24, %r7, 8;
	add.s32 	%r25, %r24, %r5;
	cvta.to.global.u64 	%rd6, %rd2;
	mul.wide.s32 	%rd7, %r25, 4;
	add.s64 	%rd8, %rd6, %rd7;
	st.global.u32 	[%rd8], %r23;
$L__BB0_6:
	ret;

}
	// .globl	_Z9reductionPiii
.visible .entry _Z9reductionPiii(
	.param .u64 .ptr .align 1 _Z9reductionPiii_param_0,
	.param .u32 _Z9reductionPiii_param_1,
	.param .u32 _Z9reductionPiii_param_2
)
{
	.reg .pred 	%p<8>;
	.reg .b32 	%r<32>;
	.reg .b64 	%rd<5>;

	ld.param.u64 	%rd2, [_Z9reductionPiii_param_0];
	ld.param.u32 	%r10, [_Z9reductionPiii_param_1];
	ld.param.u32 	%r11, [_Z9reductionPiii_param_2];
	cvta.to.global.u64 	%rd3, %rd2;
	mov.u32 	%r12, %ctaid.x;
	mov.u32 	%r1, %ntid.x;
	mov.u32 	%r13, %tid.x;
	mad.lo.s32 	%r14, %r12, %r1, %r13;
	mov.u32 	%r15, %ctaid.y;
	mov.u32 	%r2, %ntid.y;
	mov.u32 	%r16, %tid.y;
	mad.lo.s32 	%r17, %r15, %r2, %r16;
	mad.lo.s32 	%r3, %r16, %r1, %r13;
	mad.lo.s32 	%r18, %r11, %r17, %r17;
	shl.b32 	%r19, %r18, 8;
	add.s32 	%r4, %r14, %r19;
	shl.b32 	%r5, %r10, 8;
	setp.ge.s32 	%p1, %r4, %r5;
	mul.wide.s32 	%rd4, %r4, 4;
	add.s64 	%rd1, %rd3, %rd4;
	shl.b32 	%r20, %r3, 2;
	mov.u32 	%r21, intermedio;
	add.s32 	%r6, %r21, %r20;
	@%p1 bra 	$L__BB1_2;
	ld.global.u32 	%r22, [%rd1];
	st.shared.u32 	[%r6], %r22;
	bra.uni 	$L__BB1_3;
$L__BB1_2:
	mov.b32 	%r23, 0;
	st.shared.u32 	[%r6], %r23;
$L__BB1_3:
	bar.sync 	0;
	mul.lo.s32 	%r24, %r1, %r2;
	shr.u32 	%r31, %r24, 1;
	setp.lt.u32 	%p2, %r31, %r1;
	@%p2 bra 	$L__BB1_7;
$L__BB1_4:
	setp.ge.u32 	%p3, %r3, %r31;
	@%p3 bra 	$L__BB1_6;
	ld.shared.u32 	%r25, [%r6];
	shl.b32 	%r26, %r31, 2;
	add.s32 	%r27, %r6, %r26;
	ld.shared.u32 	%r28, [%r27];
	add.s32 	%r29, %r28, %r25;
	st.shared.u32 	[%r6], %r29;
$L__BB1_6:
	bar.sync 	0;
	shr.u32 	%r31, %r31, 1;
	setp.ge.u32 	%p4, %r31, %r1;
	@%p4 bra 	$L__BB1_4;
$L__BB1_7:
	setp.ge.s32 	%p5, %r4, %r5;
	bar.sync 	0;
	setp.ge.u32 	%p6, %r3, %r1;
	or.pred  	%p7, %p6, %p5;
	@%p7 bra 	$L__BB1_9;
	ld.shared.u32 	%r30, [%r6];
	st.global.u32 	[%rd1], %r30;
$L__BB1_9:
	ret;

}


// ===== COMPILED SASS (sm_100) =====

	.target	sm_100

	.elftype	@"ET_EXEC"


//--------------------- .note.nv.tkinfo           --------------------------
	.section	.note.nv.tkinfo,"",@"SHT_NOTE"
	.sectionflags	@"SHF_NOTE_NV_TKINFO"
	.tkinfo
        /*0018*/ 	.word	0x00000002
        /*0030*/ 	.string	""
        /*0030*/ 	.string	"ptxas"
        /*0030*/ 	.string	"Cuda compilation tools, release 13.0, V13.0.88"
        /*0030*/ 	.string	"Build cuda_13.0.r13.0/compiler.36424714_0"
        /*0030*/ 	.string	"-arch sm_100 -m 64 "



//--------------------- .note.nv.cuinfo           --------------------------
	.section	.note.nv.cuinfo,"",@"SHT_NOTE"
	.sectionflags	@"SHF_NOTE_NV_CUINFO"
        /*0018*/ 	.short	0x0002
        /*001a*/ 	.short	0x0064
        /*001c*/ 	.short	0x0082
	.zero		2


//--------------------- .nv.info                  --------------------------
	.section	.nv.info,"",@"SHT_CUDA_INFO"
	.align	4


	//----- nvinfo : EIATTR_REGCOUNT
	.align		4
        /*0000*/ 	.byte	0x04, 0x2f
        /*0002*/ 	.short	(.L_1 - .L_0)
	.align		4
.L_0:
        /*0004*/ 	.word	index@(_Z19decrypt_kernel_ej3BPiS_i)
        /*0008*/ 	.word	0x0000000b


	//----- nvinfo : EIATTR_FRAME_SIZE
	.align		4
.L_1:
        /*000c*/ 	.byte	0x04, 0x11
        /*000e*/ 	.short	(.L_3 - .L_2)
	.align		4
.L_2:
        /*0010*/ 	.word	index@(_Z19decrypt_kernel_ej3BPiS_i)
        /*0014*/ 	.word	0x00000000


	//----- nvinfo : EIATTR_REGCOUNT
	.align		4
.L_3:
        /*0018*/ 	.byte	0x04, 0x2f
        /*001a*/ 	.short	(.L_5 - .L_4)
	.align		4
.L_4:
        /*001c*/ 	.word	index@(_Z9reductionPiii)
        /*0020*/ 	.word	0x0000000e


	//----- nvinfo : EIATTR_FRAME_SIZE
	.align		4
.L_5:
        /*0024*/ 	.byte	0x04, 0x11
        /*0026*/ 	.short	(.L_7 - .L_6)
	.align		4
.L_6:
        /*0028*/ 	.word	index@(_Z9reductionPiii)
        /*002c*/ 	.word	0x00000000


	//----- nvinfo : EIATTR_MIN_STACK_SIZE
	.align		4
.L_7:
        /*0030*/ 	.byte	0x04, 0x12
        /*0032*/ 	.short	(.L_9 - .L_8)
	.align		4
.L_8:
        /*0034*/ 	.word	index@(_Z9reductionPiii)
        /*0038*/ 	.word	0x00000000


	//----- nvinfo : EIATTR_MIN_STACK_SIZE
	.align		4
.L_9:
        /*003c*/ 	.byte	0x04, 0x12
        /*003e*/ 	.short	(.L_11 - .L_10)
	.align		4
.L_10:
        /*0040*/ 	.word	index@(_Z19decrypt_kernel_ej3BPiS_i)
        /*0044*/ 	.word	0x00000000
.L_11:


//--------------------- .nv.compat                --------------------------
	.section	.nv.compat,"",@"SHT_CUDA_COMPAT_INFO"
	.align	4
        /*0000*/ 	.byte	0x02, 0x09, 0x00, 0x00, 0x02, 0x02, 0x01, 0x00, 0x02, 0x05, 0x05, 0x00, 0x03, 0x07, 0x01, 0x01
        /*0010*/ 	.byte	0x02, 0x03, 0x00, 0x00, 0x02, 0x06, 0x01, 0x00, 0x04, 0x0b, 0x08, 0x00, 0x09, 0x00, 0x00, 0x00
        /*0020*/ 	.byte	0x00, 0x00, 0x00, 0x00


//--------------------- .nv.info._Z9reductionPiii --------------------------
	.section	.nv.info._Z9reductionPiii,"",@"SHT_CUDA_INFO"
	.sectionflags	@""
	.align	4


	//----- nvinfo : EIATTR_CUDA_API_VERSION
	.align		4
        /*0000*/ 	.byte	0x04, 0x37
        /*0002*/ 	.short	(.L_13 - .L_12)
.L_12:
        /*0004*/ 	.word	0x00000082


	//----- nvinfo : EIATTR_KPARAM_INFO
	.align		4
.L_13:
        /*0008*/ 	.byte	0x04, 0x17
        /*000a*/ 	.short	(.L_15 - .L_14)
.L_14:
        /*000c*/ 	.word	0x00000000
        /*0010*/ 	.short	0x0002
        /*0012*/ 	.short	0x000c
        /*0014*/ 	.byte	0x00, 0xf0, 0x11, 0x00


	//----- nvinfo : EIATTR_KPARAM_INFO
	.align		4
.L_15:
        /*0018*/ 	.byte	0x04, 0x17
        /*001a*/ 	.short	(.L_17 - .L_16)
.L_16:
        /*001c*/ 	.word	0x00000000
        /*0020*/ 	.short	0x0001
        /*0022*/ 	.short	0x0008
        /*0024*/ 	.byte	0x00, 0xf0, 0x11, 0x00


	//----- nvinfo : EIATTR_KPARAM_INFO
	.align		4
.L_17:
        /*0028*/ 	.byte	0x04, 0x17
        /*002a*/ 	.short	(.L_19 - .L_18)
.L_18:
        /*002c*/ 	.word	0x00000000
        /*0030*/ 	.short	0x0000
        /*0032*/ 	.short	0x0000
        /*0034*/ 	.byte	0x00, 0xf5, 0x21, 0x00


	//----- nvinfo : EIATTR_SPARSE_MMA_MASK
	.align		4
.L_19:
        /*0038*/ 	.byte	0x03, 0x50
        /*003a*/ 	.short	0x0000


	//----- nvinfo : EIATTR_MAXREG_COUNT
	.align		4
        /*003c*/ 	.byte	0x03, 0x1b
        /*003e*/ 	.short	0x00ff


	//----- nvinfo : EIATTR_NUM_BARRIERS
	.align		4
        /*0040*/ 	.byte	0x02, 0x4c
        /*0042*/ 	.byte	0x01
	.zero		1


	//----- nvinfo : EIATTR_MERCURY_ISA_VERSION
	.align		4
        /*0044*/ 	.byte	0x03, 0x5f
        /*0046*/ 	.short	0x0101


	//----- nvinfo : EIATTR_VRC_CTA_INIT_COUNT
	.align		4
        /*0048*/ 	.byte	0x02, 0x4a
	.zero		1
	.zero		1


	//----- nvinfo : EIATTR_EXIT_INSTR_OFFSETS
	.align		4
        /*004c*/ 	.byte	0x04, 0x1c
        /*004e*/ 	.short	(.L_21 - .L_20)


	//   ....[0]....
.L_20:
        /*0050*/ 	.word	0x000002b0


	//   ....[1]....
        /*0054*/ 	.word	0x000002e0


	//----- nvinfo : EIATTR_CBANK_PARAM_SIZE
	.align		4
.L_21:
        /*0058*/ 	.byte	0x03, 0x19
        /*005a*/ 	.short	0x0010


	//----- nvinfo : EIATTR_PARAM_CBANK
	.align		4
        /*005c*/ 	.byte	0x04, 0x0a
        /*005e*/ 	.short	(.L_23 - .L_22)
	.align		4
.L_22:
        /*0060*/ 	.word	index@(.nv.constant0._Z9reductionPiii)
        /*0064*/ 	.short	0x0380
        /*0066*/ 	.short	0x0010


	//----- nvinfo : EIATTR_SW_WAR
	.align		4
.L_23:
        /*0068*/ 	.byte	0x04, 0x36
        /*006a*/ 	.short	(.L_25 - .L_24)
.L_24:
        /*006c*/ 	.word	0x00000008
.L_25:


//--------------------- .nv.info._Z19decrypt_kernel_ej3BPiS_i --------------------------
	.section	.nv.info._Z19decrypt_kernel_ej3BPiS_i,"",@"SHT_CUDA_INFO"
	.sectionflags	@""
	.align	4


	//----- nvinfo : EIATTR_CUDA_API_VERSION
	.align		4
        /*0000*/ 	.byte	0x04, 0x37
        /*0002*/ 	.short	(.L_27 - .L_26)
.L_26:
        /*0004*/ 	.word	0x00000082


	//----- nvinfo : EIATTR_KPARAM_INFO
	.align		4
.L_27:
        /*0008*/ 	.byte	0x04, 0x17
        /*000a*/ 	.short	(.L_29 - .L_28)
.L_28:
        /*000c*/ 	.word	0x00000000
        /*0010*/ 	.short	0x0002
        /*0012*/ 	.short	0x0010
        /*0014*/ 	.byte	0x00, 0xf0, 0x11, 0x00


	//----- nvinfo : EIATTR_KPARAM_INFO
	.align		4
.L_29:
        /*0018*/ 	.byte	0x04, 0x17
        /*001a*/ 	.short	(.L_31 - .L_30)
.L_30:
        /*001c*/ 	.word	0x00000000
        /*0020*/ 	.short	0x0001
        /*0022*/ 	.short	0x0008
        /*0024*/ 	.byte	0x00, 0xf5, 0x21, 0x00


	//----- nvinfo : EIATTR_KPARAM_INFO
	.align		4
.L_31:
        /*0028*/ 	.byte	0x04, 0x17
        /*002a*/ 	.short	(.L_33 - .L_32)
.L_32:
        /*002c*/ 	.word	0x00000000
        /*0030*/ 	.short	0x0000
        /*0032*/ 	.short	0x0000
        /*0034*/ 	.byte	0x00, 0xf5, 0x21, 0x00


	//----- nvinfo : EIATTR_SPARSE_MMA_MASK
	.align		4
.L_33:
        /*0038*/ 	.byte	0x03, 0x50
        /*003a*/ 	.short	0x0000


	//----- nvinfo : EIATTR_MAXREG_COUNT
	.align		4
        /*003c*/ 	.byte	0x03, 0x1b
        /*003e*/ 	.short	0x00ff


	//----- nvinfo : EIATTR_NUM_BARRIERS
	.align		4
        /*0040*/ 	.byte	0x02, 0x4c
        /*0042*/ 	.byte	0x01
	.zero		1


	//----- nvinfo : EIATTR_MERCURY_ISA_VERSION
	.align		4
        /*0044*/ 	.byte	0x03, 0x5f
        /*0046*/ 	.short	0x0101


	//----- nvinfo : EIATTR_VRC_CTA_INIT_COUNT
	.align		4
        /*0048*/ 	.byte	0x02, 0x4a
	.zero		1
	.zero		1


	//----- nvinfo : EIATTR_EXIT_INSTR_OFFSETS
	.align		4
        /*004c*/ 	.byte	0x04, 0x1c
        /*004e*/ 	.short	(.L_35 - .L_34)


	//   ....[0]....
.L_34:
        /*0050*/ 	.word	0x00000210


	//   ....[1]....
        /*0054*/ 	.word	0x00000270


	//----- nvinfo : EIATTR_CRS_STACK_SIZE
	.align		4
.L_35:
        /*0058*/ 	.byte	0x04, 0x1e
        /*005a*/ 	.short	(.L_37 - .L_36)
.L_36:
        /*005c*/ 	.word	0x00000000


	//----- nvinfo : EIATTR_CBANK_PARAM_SIZE
	.align		4
.L_37:
        /*0060*/ 	.byte	0x03, 0x19
        /*0062*/ 	.short	0x0014


	//----- nvinfo : EIATTR_PARAM_CBANK
	.align		4
        /*0064*/ 	.byte	0x04, 0x0a
        /*0066*/ 	.short	(.L_39 - .L_38)
	.align		4
.L_38:
        /*0068*/ 	.word	index@(.nv.constant0._Z19decrypt_kernel_ej3BPiS_i)
        /*006c*/ 	.short	0x0380
        /*006e*/ 	.short	0x0014


	//----- nvinfo : EIATTR_SW_WAR
	.align		4
.L_39:
        /*0070*/ 	.byte	0x04, 0x36
        /*0072*/ 	.short	(.L_41 - .L_40)
.L_40:
        /*0074*/ 	.word	0x00000008
.L_41:


//--------------------- .nv.callgraph             --------------------------
	.section	.nv.callgraph,"",@"SHT_CUDA_CALLGRAPH"
	.align	4
	.sectionentsize	8
	.align		4
        /*0000*/ 	.word	0x00000000
	.align		4
        /*0004*/ 	.word	0xffffffff
	.align		4
        /*0008*/ 	.word	0x00000000
	.align		4
        /*000c*/ 	.word	0xfffffffe
	.align		4
        /*0010*/ 	.word	0x00000000
	.align		4
        /*0014*/ 	.word	0xfffffffd
	.align		4
        /*0018*/ 	.word	0x00000000
	.align		4
        /*001c*/ 	.word	0xfffffffc


//--------------------- .text._Z9reductionPiii    --------------------------
	.section	.text._Z9reductionPiii,"ax",@progbits
	.align	128
        .global         _Z9reductionPiii
        .type           _Z9reductionPiii,@function
        .size           _Z9reductionPiii,(.L_x_6 - _Z9reductionPiii)
        .other          _Z9reductionPiii,@"STO_CUDA_ENTRY STV_DEFAULT"
_Z9reductionPiii:
.text._Z9reductionPiii:
[----:B------:R-:W-:Y:S01]  /*0000*/  LDC R1, c[0x0][0x37c] ;  /* 0x0000df00ff017b82 */ /* 0x000fe20000000800 */
[----:B------:R-:W0:Y:S07]  /*0010*/  S2R R11, SR_TID.Y ;  /* 0x00000000000b7919 */ /* 0x000e2e0000002200 */
[----:B------:R-:W1:Y:S01]  /*0020*/  LDC R9, c[0x0][0x360] ;  /* 0x0000d800ff097b82 */ /* 0x000e620000000800 */
[----:B------:R-:W2:Y:S01]  /*0030*/  LDCU.64 UR4, c[0x0][0x388] ;  /* 0x00007100ff0477ac */ /* 0x000ea20008000a00 */
[----:B------:R-:W1:Y:S01]  /*0040*/  S2R R6, SR_TID.X ;  /* 0x0000000000067919 */ /* 0x000e620000002100 */
[----:B------:R-:W3:Y:S05]  /*0050*/  LDCU.64 UR8, c[0x0][0x358] ;  /* 0x00006b00ff0877ac */ /* 0x000eea0008000a00 */
[----:B------:R-:W0:Y:S08]  /*0060*/  S2UR UR7, SR_CTAID.Y ;  /* 0x00000000000779c3 */ /* 0x000e300000002600 */
[----:B------:R-:W0:Y:S01]  /*0070*/  LDC R4, c[0x0][0x364] ;  /* 0x0000d900ff047b82 */ /* 0x000e220000000800 */
[----:B--2---:R-:W-:-:S07]  /*0080*/  USHF.L.U32 UR4, UR4, 0x8, URZ ;  /* 0x0000000804047899 */ /* 0x004fce00080006ff */
[----:B------:R-:W1:Y:S08]  /*0090*/  S2UR UR6, SR_CTAID.X ;  /* 0x00000000000679c3 */ /* 0x000e700000002500 */
[----:B------:R-:W2:Y:S01]  /*00a0*/  LDC.64 R2, c[0x0][0x380] ;  /* 0x0000e000ff027b82 */ /* 0x000ea20000000a00 */
[----:B0-----:R-:W-:-:S04]  /*00b0*/  IMAD R0, R4, UR7, R11 ;  /* 0x0000000704007c24 */ /* 0x001fc8000f8e020b */
[----:B------:R-:W-:Y:S02]  /*00c0*/  IMAD R5, R0, UR5, R0 ;  /* 0x0000000500057c24 */ /* 0x000fe4000f8e0200 */
[----:B-1----:R-:W-:-:S04]  /*00d0*/  IMAD R0, R9, UR6, R6 ;  /* 0x0000000609007c24 */ /* 0x002fc8000f8e0206 */
[----:B------:R-:W-:-:S04]  /*00e0*/  IMAD R5, R5, 0x100, R0 ;  /* 0x0000010005057824 */ /* 0x000fc800078e0200 */
[C---:B--2---:R-:W-:Y:S01]  /*00f0*/  IMAD.WIDE R2, R5.reuse, 0x4, R2 ;  /* 0x0000000405027825 */ /* 0x044fe200078e0202 */
[----:B------:R-:W-:-:S13]  /*0100*/  ISETP.GE.AND P0, PT, R5, UR4, PT ;  /* 0x0000000405007c0c */ /* 0x000fda000bf06270 */
[----:B---3--:R-:W2:Y:S01]  /*0110*/  @!P0 LDG.E R7, desc[UR8][R2.64] ;  /* 0x0000000802078981 */ /* 0x008ea2000c1e1900 */
[----:B------:R-:W0:Y:S01]  /*0120*/  S2UR UR6, SR_CgaCtaId ;  /* 0x00000000000679c3 */ /* 0x000e220000008800 */
[C---:B------:R-:W-:Y:S01]  /*0130*/  IMAD R4, R9.reuse, R4, RZ ;  /* 0x0000000409047224 */ /* 0x040fe200078e02ff */
[----:B------:R-:W-:Y:S01]  /*0140*/  UMOV UR5, 0x400 ;  /* 0x0000040000057882 */ /* 0x000fe20000000000 */
[----:B------:R-:W-:-:S03]  /*0150*/  IMAD R0, R9, R11, R6 ;  /* 0x0000000b09007224 */ /* 0x000fc600078e0206 */
[----:B------:R-:W-:-:S04]  /*0160*/  SHF.R.U32.HI R6, RZ, 0x1, R4 ;  /* 0x00000001ff067819 */ /* 0x000fc80000011604 */
[----:B------:R-:W-:Y:S01]  /*0170*/  ISETP.GE.U32.AND P1, PT, R6, R9, PT ;  /* 0x000000090600720c */ /* 0x000fe20003f26070 */
[----:B0-----:R-:W-:-:S06]  /*0180*/  ULEA UR5, UR6, UR5, 0x18 ;  /* 0x0000000506057291 */ /* 0x001fcc000f8ec0ff */
[----:B------:R-:W-:-:S05]  /*0190*/  LEA R4, R0, UR5, 0x2 ;  /* 0x0000000500047c11 */ /* 0x000fca000f8e10ff */
[----:B--2---:R0:W-:Y:S04]  /*01a0*/  @!P0 STS [R4], R7 ;  /* 0x0000000704008388 */ /* 0x0041e80000000800 */
[----:B------:R0:W-:Y:S01]  /*01b0*/  @P0 STS [R4], RZ ;  /* 0x000000ff04000388 */ /* 0x0001e20000000800 */
[----:B------:R-:W-:Y:S06]  /*01c0*/  BAR.SYNC.DEFER_BLOCKING 0x0 ;  /* 0x0000000000007b1d */ /* 0x000fec0000010000 */
[----:B------:R-:W-:Y:S05]  /*01d0*/  @!P1 BRA `(.L_x_0) ;  /* 0x0000000000289947 */ /* 0x000fea0003800000 */
.L_x_1:
[----:B------:R-:W-:-:S13]  /*01e0*/  ISETP.GE.U32.AND P0, PT, R0, R6, PT ;  /* 0x000000060000720c */ /* 0x000fda0003f06070 */
[----:B------:R-:W-:Y:S01]  /*01f0*/  @!P0 IMAD R8, R6, 0x4, R4 ;  /* 0x0000000406088824 */ /* 0x000fe200078e0204 */
[----:B0-----:R-:W-:Y:S01]  /*0200*/  @!P0 LDS R7, [R4] ;  /* 0x0000000004078984 */ /* 0x001fe20000000800 */
[----:B------:R-:W-:-:S04]  /*0210*/  SHF.R.U32.HI R6, RZ, 0x1, R6 ;  /* 0x00000001ff067819 */ /* 0x000fc80000011606 */
[----:B------:R-:W0:Y:S02]  /*0220*/  @!P0 LDS R8, [R8] ;  /* 0x0000000008088984 */ /* 0x000e240000000800 */
[----:B0-----:R-:W-:-:S05]  /*0230*/  @!P0 IMAD.IADD R7, R7, 0x1, R8 ;  /* 0x0000000107078824 */ /* 0x001fca00078e0208 */
[----:B------:R1:W-:Y:S01]  /*0240*/  @!P0 STS [R4], R7 ;  /* 0x0000000704008388 */ /* 0x0003e20000000800 */
[----:B------:R-:W-:Y:S01]  /*0250*/  BAR.SYNC.DEFER_BLOCKING 0x0 ;  /* 0x0000000000007b1d */ /* 0x000fe20000010000 */
[----:B------:R-:W-:-:S13]  /*0260*/  ISETP.GE.U32.AND P0, PT, R6, R9, PT ;  /* 0x000000090600720c */ /* 0x000fda0003f06070 */
[----:B-1----:R-:W-:Y:S05]  /*0270*/  @P0 BRA `(.L_x_1) ;  /* 0xfffffffc00d80947 */ /* 0x002fea000383ffff */
.L_x_0:
[----:B------:R-:W-:Y:S01]  /*0280*/  BAR.SYNC.DEFER_BLOCKING 0x0 ;  /* 0x0000000000007b1d */ /* 0x000fe20000010000 */
[----:B------:R-:W-:-:S04]  /*0290*/  ISETP.GE.AND P0, PT, R5, UR4, PT ;  /* 0x0000000405007c0c */ /* 0x000fc8000bf06270 */
[----:B------:R-:W-:-:S13]  /*02a0*/  ISETP.GE.U32.OR P0, PT, R0, R9, P0 ;  /* 0x000000090000720c */ /* 0x000fda0000706470 */
[----:B------:R-:W-:Y:S05]  /*02b0*/  @P0 EXIT ;  /* 0x000000000000094d */ /* 0x000fea0003800000 */
[----:B------:R-:W1:Y:S04]  /*02c0*/  LDS R5, [R4] ;  /* 0x0000000004057984 */ /* 0x000e680000000800 */
[----:B-1----:R-:W-:Y:S01]  /*02d0*/  STG.E desc[UR8][R2.64], R5 ;  /* 0x0000000502007986 */ /* 0x002fe2000c101908 */
[----:B------:R-:W-:Y:S05]  /*02e0*/  EXIT ;  /* 0x000000000000794d */ /* 0x000fea0003800000 */
.L_x_2:
[----:B------:R-:W-:-:S00]  /*02f0*/  BRA `(.L_x_2) ;  /* 0xfffffffc00fc7947 */ /* 0x000fc0000383ffff */
[----:B------:R-:W-:-:S00]  /*0300*/  NOP ;  /* 0x0000000000007918 */ /* 0x000fc00000000000 */
[----:B------:R-:W-:-:S00]  /*0310*/  NOP ;  /* 0x0000000000007918 */ /* 0x000fc00000000000 */
[----:B------:R-:W-:-:S00]  /*0320*/  NOP ;  /* 0x0000000000007918 */ /* 0x000fc00000000000 */
[----:B------:R-:W-:-:S00]  /*0330*/  NOP ;  /* 0x0000000000007918 */ /* 0x000fc00000000000 */
[----:B------:R-:W-:-:S00]  /*0340*/  NOP ;  /* 0x0000000000007918 */ /* 0x000fc00000000000 */
[----:B------:R-:W-:-:S00]  /*0350*/  NOP ;  /* 0x0000000000007918 */ /* 0x000fc00000000000 */
[----:B------:R-:W-:-:S00]  /*0360*/  NOP ;  /* 0x0000000000007918 */ /* 0x000fc00000000000 */
[----:B------:R-:W-:-:S00]  /*0370*/  NOP ;  /* 0x0000000000007918 */ /* 0x000fc00000000000 */
.L_x_6:


//--------------------- .text._Z19decrypt_kernel_ej3BPiS_i --------------------------
	.section	.text._Z19decrypt_kernel_ej3BPiS_i,"ax",@progbits
	.align	128
        .global         _Z19decrypt_kernel_ej3BPiS_i
        .type           _Z19decrypt_kernel_ej3BPiS_i,@function
        .size           _Z19decrypt_kernel_ej3BPiS_i,(.L_x_7 - _Z19decrypt_kernel_ej3BPiS_i)
        .other          _Z19decrypt_kernel_ej3BPiS_i,@"STO_CUDA_ENTRY STV_DEFAULT"
_Z19decrypt_kernel_ej3BPiS_i:
.text._Z19decrypt_kernel_ej3BPiS_i:
[----:B------:R-:W-:Y:S01]  /*0000*/  LDC R1, c[0x0][0x37c] ;  /* 0x0000df00ff017b82 */ /* 0x000fe20000000800 */
[----:B------:R-:W0:Y:S07]  /*0010*/  S2R R2, SR_TID.Y ;  /* 0x0000000000027919 */ /* 0x000e2e0000002200 */
[----:B------:R-:W1:Y:S01]  /*0020*/  LDC R0, c[0x0][0x360] ;  /* 0x0000d800ff007b82 */ /* 0x000e620000000800 */
[----:B------:R-:W0:Y:S01]  /*0030*/  LDCU UR4, c[0x0][0x364] ;  /* 0x00006c80ff0477ac */ /* 0x000e220008000800 */
[----:B------:R-:W-:Y:S01]  /*0040*/  BSSY.RECONVERGENT B0, `(.L_x_3) ;  /* 0x000001b000007945 */ /* 0x000fe20003800200 */
[----:B------:R-:W0:Y:S01]  /*0050*/  S2R R7, SR_CTAID.Y ;  /* 0x0000000000077919 */ /* 0x000e220000002600 */
[----:B------:R-:W2:Y:S01]  /*0060*/  LDCU UR7, c[0x0][0x390] ;  /* 0x00007200ff0777ac */ /* 0x000ea20008000800 */
[----:B------:R-:W1:Y:S03]  /*0070*/  S2R R3, SR_TID.X ;  /* 0x0000000000037919 */ /* 0x000e660000002100 */
[----:B------:R-:W3:Y:S01]  /*0080*/  S2UR UR6, SR_CTAID.X ;  /* 0x00000000000679c3 */ /* 0x000ee20000002500 */
[----:B------:R-:W4:Y:S07]  /*0090*/  LDCU.64 UR8, c[0x0][0x358] ;  /* 0x00006b00ff0877ac */ /* 0x000f2e0008000a00 */
[----:B------:R-:W5:Y:S08]  /*00a0*/  S2UR UR5, SR_CgaCtaId ;  /* 0x00000000000579c3 */ /* 0x000f700000008800 */
[----:B------:R-:W4:Y:S01]  /*00b0*/  LDC R8, c[0x0][0x370] ;  /* 0x0000dc00ff087b82 */ /* 0x000f220000000800 */
[----:B0-----:R-:W-:Y:S01]  /*00c0*/  IMAD R5, R7, UR4, R2 ;  /* 0x0000000407057c24 */ /* 0x001fe2000f8e0202 */
[----:B------:R-:W-:Y:S01]  /*00d0*/  UMOV UR4, 0x400 ;  /* 0x0000040000047882 */ /* 0x000fe20000000000 */
[----:B-1----:R-:W-:-:S03]  /*00e0*/  IMAD R4, R0, R2, R3 ;  /* 0x0000000200047224 */ /* 0x002fc600078e0203 */
[----:B--2---:R-:W-:Y:S01]  /*00f0*/  ISETP.GE.AND P0, PT, R5, UR7, PT ;  /* 0x0000000705007c0c */ /* 0x004fe2000bf06270 */
[----:B---3--:R-:W-:Y:S01]  /*0100*/  IMAD R0, R0, UR6, R3 ;  /* 0x0000000600007c24 */ /* 0x008fe2000f8e0203 */
[----:B-----5:R-:W-:Y:S01]  /*0110*/  ULEA UR4, UR5, UR4, 0x18 ;  /* 0x0000000405047291 */ /* 0x020fe2000f8ec0ff */
[----:B------:R-:W-:-:S03]  /*0120*/  ISETP.GT.U32.AND P1, PT, R4, 0xff, PT ;  /* 0x000000ff0400780c */ /* 0x000fc60003f24070 */
[----:B------:R-:W-:Y:S02]  /*0130*/  ISETP.GT.OR P0, PT, R0, 0xeff, P0 ;  /* 0x00000eff0000780c */ /* 0x000fe40000704670 */
[----:B------:R-:W-:Y:S01]  /*0140*/  LEA R6, R4, UR4, 0x2 ;  /* 0x0000000404067c11 */ /* 0x000fe2000f8e10ff */
[----:B----4-:R-:W-:-:S07]  /*0150*/  IMAD R7, R7, R8, UR6 ;  /* 0x0000000607077e24 */ /* 0x010fce000f8e0208 */
[----:B------:R0:W-:Y:S01]  /*0160*/  @!P1 STS [R6], RZ ;  /* 0x000000ff06009388 */ /* 0x0001e20000000800 */
[----:B------:R-:W-:Y:S06]  /*0170*/  BAR.SYNC.DEFER_BLOCKING 0x0 ;  /* 0x0000000000007b1d */ /* 0x000fec0000010000 */
[----:B------:R-:W-:Y:S05]  /*0180*/  @P0 BRA `(.L_x_4) ;  /* 0x0000000000180947 */ /* 0x000fea0003800000 */
[----:B------:R-:W1:Y:S01]  /*0190*/  LDC.64 R2, c[0x0][0x380] ;  /* 0x0000e000ff027b82 */ /* 0x000e620000000a00 */
[----:B------:R-:W-:-:S04]  /*01a0*/  IMAD R5, R5, 0xf00, R0 ;  /* 0x00000f0005057824 */ /* 0x000fc800078e0200 */
[----:B-1----:R-:W-:-:S06]  /*01b0*/  IMAD.WIDE R2, R5, 0x4, R2 ;  /* 0x0000000405027825 */ /* 0x002fcc00078e0202 */
[----:B------:R-:W2:Y:S02]  /*01c0*/  LDG.E R2, desc[UR8][R2.64] ;  /* 0x0000000802027981 */ /* 0x000ea4000c1e1900 */
[----:B--2---:R-:W-:-:S05]  /*01d0*/  LEA R0, R2, UR4, 0x2 ;  /* 0x0000000402007c11 */ /* 0x004fca000f8e10ff */
[----:B------:R1:W-:Y:S02]  /*01e0*/  ATOMS.POPC.INC.32 RZ, [R0+URZ] ;  /* 0x0000000000ff7f8c */ /* 0x0003e4000d8000ff */
.L_x_4:
[----:B------:R-:W-:Y:S05]  /*01f0*/  BSYNC.RECONVERGENT B0 ;  /* 0x0000000000007941 */ /* 0x000fea0003800200 */
.L_x_3:
[----:B------:R-:W-:Y:S06]  /*0200*/  BAR.SYNC.DEFER_BLOCKING 0x0 ;  /* 0x0000000000007b1d */ /* 0x000fec0000010000 */
[----:B------:R-:W-:Y:S05]  /*0210*/  @P1 EXIT ;  /* 0x000000000000194d */ /* 0x000fea0003800000 */
[----:B------:R-:W2:Y:S01]  /*0220*/  LDS R5, [R6] ;  /* 0x0000000006057984 */ /* 0x000ea20000000800 */
[----:B------:R-:W3:Y:S01]  /*0230*/  LDC.64 R2, c[0x0][0x388] ;  /* 0x0000e200ff027b82 */ /* 0x000ee20000000a00 */
[----:B------:R-:W-:-:S05]  /*0240*/  LEA R7, R7, R4, 0x8 ;  /* 0x0000000407077211 */ /* 0x000fca00078e40ff */
[----:B---3--:R-:W-:-:S05]  /*0250*/  IMAD.WIDE R2, R7, 0x4, R2 ;  /* 0x0000000407027825 */ /* 0x008fca00078e0202 */
[----:B--2---:R-:W-:Y:S01]  /*0260*/  STG.E desc[UR8][R2.64], R5 ;  /* 0x0000000502007986 */ /* 0x004fe2000c101908 */
[----:B------:R-:W-:Y:S05]  /*0270*/  EXIT ;  /* 0x000000000000794d */ /* 0x000fea0003800000 */
.L_x_5:
        /* <DEDUP_REMOVED lines=16> */
.L_x_7:


//--------------------- .nv.shared._Z9reductionPiii --------------------------
	.section	.nv.shared._Z9reductionPiii,"aw",@nobits
	.sectionflags	@""
	.align	16
	.zero		1024


//--------------------- .nv.shared.reserved.0     --------------------------
	.section	.nv.shared.reserved.0,"aw",@nobits
	.weak		__nv_reservedSMEM_offset_0_alias
	.size		__nv_reservedSMEM_offset_0_alias, 0, 64
	.other		__nv_reservedSMEM_offset_0_alias,@"STO_CUDA_RESERVED_SHARED STV_DEFAULT"
__nv_reservedSMEM_offset_0_alias:
	.zero		0
	.zero		64


//--------------------- .nv.shared._Z19decrypt_kernel_ej3BPiS_i --------------------------
	.section	.nv.shared._Z19decrypt_kernel_ej3BPiS_i,"aw",@nobits
	.sectionflags	@""
	.align	16
.nv.shared._Z19decrypt_kernel_ej3BPiS_i:
	.zero		2048


//--------------------- .nv.constant0._Z9reductionPiii --------------------------
	.section	.nv.constant0._Z9reductionPiii,"a",@progbits
	.sectionflags	@""
	.align	4
.nv.constant0._Z9reductionPiii:
	.zero		912


//--------------------- .nv.constant0._Z19decrypt_kernel_ej3BPiS_i --------------------------
	.section	.nv.constant0._Z19decrypt_kernel_ej3BPiS_i,"a",@progbits
	.sectionflags	@""
	.align	4
.nv.constant0._Z19decrypt_kernel_ej3BPiS_i:
	.zero		916


//--------------------- SYMBOLS --------------------------

	.type		.nv.reservedSmem.offset0,@object
	.size		.nv.reservedSmem.offset0,0x4
	.type		.nv.reservedSmem.cap,@object
	.size		.nv.reservedSmem.cap,0x4
